//
// Generated by NVIDIA NVVM Compiler
//
// Compiler Build ID: CL-36424714
// Cuda compilation tools, release 13.0, V13.0.88
// Based on NVVM 20.0.0
//

.version 9.0
.target sm_100
.address_size 64

	// .globl	_Z18mat_vec_mul_kernelPiS_S_j

.visible .entry _Z18mat_vec_mul_kernelPiS_S_j(
	.param .u64 .ptr .align 1 _Z18mat_vec_mul_kernelPiS_S_j_param_0,
	.param .u64 .ptr .align 1 _Z18mat_vec_mul_kernelPiS_S_j_param_1,
	.param .u64 .ptr .align 1 _Z18mat_vec_mul_kernelPiS_S_j_param_2,
	.param .u32 _Z18mat_vec_mul_kernelPiS_S_j_param_3
)
{
	.reg .pred 	%p<10>;
	.reg .b32 	%r<168>;
	.reg .b64 	%rd<78>;

	ld.param.u64 	%rd6, [_Z18mat_vec_mul_kernelPiS_S_j_param_0];
	ld.param.u64 	%rd7, [_Z18mat_vec_mul_kernelPiS_S_j_param_1];
	ld.param.u64 	%rd8, [_Z18mat_vec_mul_kernelPiS_S_j_param_2];
	ld.param.u32 	%r33, [_Z18mat_vec_mul_kernelPiS_S_j_param_3];
	cvta.to.global.u64 	%rd1, %rd8;
	cvta.to.global.u64 	%rd2, %rd7;
	mov.u32 	%r34, %ctaid.x;
	mov.u32 	%r35, %ntid.x;
	mov.u32 	%r36, %tid.x;
	mad.lo.s32 	%r1, %r34, %r35, %r36;
	setp.ge.u32 	%p1, %r1, %r33;
	@%p1 bra 	$L__BB0_14;
	mul.lo.s32 	%r2, %r33, %r1;
	and.b32  	%r3, %r33, 15;
	setp.lt.u32 	%p2, %r33, 16;
	mov.b32 	%r159, 0;
	mov.u32 	%r167, %r159;
	@%p2 bra 	$L__BB0_4;
	and.b32  	%r159, %r33, -16;
	mov.b32 	%r153, 0;
	mov.u32 	%r167, %r153;
$L__BB0_3:
	.pragma "nounroll";
	add.s32 	%r40, %r153, %r2;
	mul.wide.u32 	%rd9, %r40, 4;
	add.s64 	%rd10, %rd2, %rd9;
	ld.global.u32 	%r41, [%rd10];
	mul.wide.u32 	%rd11, %r153, 4;
	add.s64 	%rd12, %rd1, %rd11;
	ld.global.u32 	%r42, [%rd12];
	mad.lo.s32 	%r43, %r42, %r41, %r167;
	add.s32 	%r44, %r40, 1;
	mul.wide.u32 	%rd13, %r44, 4;
	add.s64 	%rd14, %rd2, %rd13;
	ld.global.u32 	%r45, [%rd14];
	ld.global.u32 	%r46, [%rd12+4];
	mad.lo.s32 	%r47, %r46, %r45, %r43;
	add.s32 	%r48, %r40, 2;
	mul.wide.u32 	%rd15, %r48, 4;
	add.s64 	%rd16, %rd2, %rd15;
	ld.global.u32 	%r49, [%rd16];
	ld.global.u32 	%r50, [%rd12+8];
	mad.lo.s32 	%r51, %r50, %r49, %r47;
	add.s32 	%r52, %r40, 3;
	mul.wide.u32 	%rd17, %r52, 4;
	add.s64 	%rd18, %rd2, %rd17;
	ld.global.u32 	%r53, [%rd18];
	ld.global.u32 	%r54, [%rd12+12];
	mad.lo.s32 	%r55, %r54, %r53, %r51;
	add.s32 	%r56, %r40, 4;
	mul.wide.u32 	%rd19, %r56, 4;
	add.s64 	%rd20, %rd2, %rd19;
	ld.global.u32 	%r57, [%rd20];
	ld.global.u32 	%r58, [%rd12+16];
	mad.lo.s32 	%r59, %r58, %r57, %r55;
	add.s32 	%r60, %r40, 5;
	mul.wide.u32 	%rd21, %r60, 4;
	add.s64 	%rd22, %rd2, %rd21;
	ld.global.u32 	%r61, [%rd22];
	ld.global.u32 	%r62, [%rd12+20];
	mad.lo.s32 	%r63, %r62, %r61, %r59;
	add.s32 	%r64, %r40, 6;
	mul.wide.u32 	%rd23, %r64, 4;
	add.s64 	%rd24, %rd2, %rd23;
	ld.global.u32 	%r65, [%rd24];
	ld.global.u32 	%r66, [%rd12+24];
	mad.lo.s32 	%r67, %r66, %r65, %r63;
	add.s32 	%r68, %r40, 7;
	mul.wide.u32 	%rd25, %r68, 4;
	add.s64 	%rd26, %rd2, %rd25;
	ld.global.u32 	%r69, [%rd26];
	ld.global.u32 	%r70, [%rd12+28];
	mad.lo.s32 	%r71, %r70, %r69, %r67;
	add.s32 	%r72, %r40, 8;
	mul.wide.u32 	%rd27, %r72, 4;
	add.s64 	%rd28, %rd2, %rd27;
	ld.global.u32 	%r73, [%rd28];
	ld.global.u32 	%r74, [%rd12+32];
	mad.lo.s32 	%r75, %r74, %r73, %r71;
	add.s32 	%r76, %r40, 9;
	mul.wide.u32 	%rd29, %r76, 4;
	add.s64 	%rd30, %rd2, %rd29;
	ld.global.u32 	%r77, [%rd30];
	ld.global.u32 	%r78, [%rd12+36];
	mad.lo.s32 	%r79, %r78, %r77, %r75;
	add.s32 	%r80, %r40, 10;
	mul.wide.u32 	%rd31, %r80, 4;
	add.s64 	%rd32, %rd2, %rd31;
	ld.global.u32 	%r81, [%rd32];
	ld.global.u32 	%r82, [%rd12+40];
	mad.lo.s32 	%r83, %r82, %r81, %r79;
	add.s32 	%r84, %r40, 11;
	mul.wide.u32 	%rd33, %r84, 4;
	add.s64 	%rd34, %rd2, %rd33;
	ld.global.u32 	%r85, [%rd34];
	ld.global.u32 	%r86, [%rd12+44];
	mad.lo.s32 	%r87, %r86, %r85, %r83;
	add.s32 	%r88, %r40, 12;
	mul.wide.u32 	%rd35, %r88, 4;
	add.s64 	%rd36, %rd2, %rd35;
	ld.global.u32 	%r89, [%rd36];
	ld.global.u32 	%r90, [%rd12+48];
	mad.lo.s32 	%r91, %r90, %r89, %r87;
	add.s32 	%r92, %r40, 13;
	mul.wide.u32 	%rd37, %r92, 4;
	add.s64 	%rd38, %rd2, %rd37;
	ld.global.u32 	%r93, [%rd38];
	ld.global.u32 	%r94, [%rd12+52];
	mad.lo.s32 	%r95, %r94, %r93, %r91;
	add.s32 	%r96, %r40, 14;
	mul.wide.u32 	%rd39, %r96, 4;
	add.s64 	%rd40, %rd2, %rd39;
	ld.global.u32 	%r97, [%rd40];
	ld.global.u32 	%r98, [%rd12+56];
	mad.lo.s32 	%r99, %r98, %r97, %r95;
	add.s32 	%r100, %r40, 15;
	mul.wide.u32 	%rd41, %r100, 4;
	add.s64 	%rd42, %rd2, %rd41;
	ld.global.u32 	%r101, [%rd42];
	ld.global.u32 	%r102, [%rd12+60];
	mad.lo.s32 	%r167, %r102, %r101, %r99;
	add.s32 	%r153, %r153, 16;
	setp.ne.s32 	%p3, %r153, %r159;
	@%p3 bra 	$L__BB0_3;
$L__BB0_4:
	setp.eq.s32 	%p4, %r3, 0;
	@%p4 bra 	$L__BB0_13;
	and.b32  	%r12, %r33, 7;
	setp.lt.u32 	%p5, %r3, 8;
	@%p5 bra 	$L__BB0_7;
	add.s32 	%r104, %r159, %r2;
	mul.wide.u32 	%rd43, %r104, 4;
	add.s64 	%rd44, %rd2, %rd43;
	ld.global.u32 	%r105, [%rd44];
	mul.wide.u32 	%rd45, %r159, 4;
	add.s64 	%rd46, %rd1, %rd45;
	ld.global.u32 	%r106, [%rd46];
	mad.lo.s32 	%r107, %r106, %r105, %r167;
	add.s32 	%r108, %r104, 1;
	mul.wide.u32 	%rd47, %r108, 4;
	add.s64 	%rd48, %rd2, %rd47;
	ld.global.u32 	%r109, [%rd48];
	ld.global.u32 	%r110, [%rd46+4];
	mad.lo.s32 	%r111, %r110, %r109, %r107;
	add.s32 	%r112, %r104, 2;
	mul.wide.u32 	%rd49, %r112, 4;
	add.s64 	%rd50, %rd2, %rd49;
	ld.global.u32 	%r113, [%rd50];
	ld.global.u32 	%r114, [%rd46+8];
	mad.lo.s32 	%r115, %r114, %r113, %r111;
	add.s32 	%r116, %r104, 3;
	mul.wide.u32 	%rd51, %r116, 4;
	add.s64 	%rd52, %rd2, %rd51;
	ld.global.u32 	%r117, [%rd52];
	ld.global.u32 	%r118, [%rd46+12];
	mad.lo.s32 	%r119, %r118, %r117, %r115;
	add.s32 	%r120, %r104, 4;
	mul.wide.u32 	%rd53, %r120, 4;
	add.s64 	%rd54, %rd2, %rd53;
	ld.global.u32 	%r121, [%rd54];
	ld.global.u32 	%r122, [%rd46+16];
	mad.lo.s32 	%r123, %r122, %r121, %r119;
	add.s32 	%r124, %r104, 5;
	mul.wide.u32 	%rd55, %r124, 4;
	add.s64 	%rd56, %rd2, %rd55;
	ld.global.u32 	%r125, [%rd56];
	ld.global.u32 	%r126, [%rd46+20];
	mad.lo.s32 	%r127, %r126, %r125, %r123;
	add.s32 	%r128, %r104, 6;
	mul.wide.u32 	%rd57, %r128, 4;
	add.s64 	%rd58, %rd2, %rd57;
	ld.global.u32 	%r129, [%rd58];
	ld.global.u32 	%r130, [%rd46+24];
	mad.lo.s32 	%r131, %r130, %r129, %r127;
	add.s32 	%r132, %r104, 7;
	mul.wide.u32 	%rd59, %r132, 4;
	add.s64 	%rd60, %rd2, %rd59;
	ld.global.u32 	%r133, [%rd60];
	ld.global.u32 	%r134, [%rd46+28];
	mad.lo.s32 	%r167, %r134, %r133, %r131;
	add.s32 	%r159, %r159, 8;
$L__BB0_7:
	setp.eq.s32 	%p6, %r12, 0;
	@%p6 bra 	$L__BB0_13;
	and.b32  	%r18, %r33, 3;
	setp.lt.u32 	%p7, %r12, 4;
	@%p7 bra 	$L__BB0_10;
	add.s32 	%r136, %r159, %r2;
	mul.wide.u32 	%rd61, %r136, 4;
	add.s64 	%rd62, %rd2, %rd61;
	ld.global.u32 	%r137, [%rd62];
	mul.wide.u32 	%rd63, %r159, 4;
	add.s64 	%rd64, %rd1, %rd63;
	ld.global.u32 	%r138, [%rd64];
	mad.lo.s32 	%r139, %r138, %r137, %r167;
	add.s32 	%r140, %r136, 1;
	mul.wide.u32 	%rd65, %r140, 4;
	add.s64 	%rd66, %rd2, %rd65;
	ld.global.u32 	%r141, [%rd66];
	ld.global.u32 	%r142, [%rd64+4];
	mad.lo.s32 	%r143, %r142, %r141, %r139;
	add.s32 	%r144, %r136, 2;
	mul.wide.u32 	%rd67, %r144, 4;
	add.s64 	%rd68, %rd2, %rd67;
	ld.global.u32 	%r145, [%rd68];
	ld.global.u32 	%r146, [%rd64+8];
	mad.lo.s32 	%r147, %r146, %r145, %r143;
	add.s32 	%r148, %r136, 3;
	mul.wide.u32 	%rd69, %r148, 4;
	add.s64 	%rd70, %rd2, %rd69;
	ld.global.u32 	%r149, [%rd70];
	ld.global.u32 	%r150, [%rd64+12];
	mad.lo.s32 	%r167, %r150, %r149, %r147;
	add.s32 	%r159, %r159, 4;
$L__BB0_10:
	setp.eq.s32 	%p8, %r18, 0;
	@%p8 bra 	$L__BB0_13;
	mul.wide.u32 	%rd71, %r159, 4;
	add.s64 	%rd77, %rd1, %rd71;
	add.s32 	%r165, %r159, %r2;
	neg.s32 	%r164, %r18;
$L__BB0_12:
	.pragma "nounroll";
	mul.wide.u32 	%rd72, %r165, 4;
	add.s64 	%rd73, %rd2, %rd72;
	ld.global.u32 	%r151, [%rd73];
	ld.global.u32 	%r152, [%rd77];
	mad.lo.s32 	%r167, %r152, %r151, %r167;
	add.s64 	%rd77, %rd77, 4;
	add.s32 	%r165, %r165, 1;
	add.s32 	%r164, %r164, 1;
	setp.ne.s32 	%p9, %r164, 0;
	@%p9 bra 	$L__BB0_12;
$L__BB0_13:
	cvta.to.global.u64 	%rd74, %rd6;
	mul.wide.s32 	%rd75, %r1, 4;
	add.s64 	%rd76, %rd74, %rd75;
	st.global.u32 	[%rd76], %r167;
$L__BB0_14:
	ret;

}


// ===== COMPILED SASS (sm_100) =====

	.target	sm_100

	.elftype	@"ET_EXEC"


//--------------------- .note.nv.tkinfo           --------------------------
	.section	.note.nv.tkinfo,"",@"SHT_NOTE"
	.sectionflags	@"SHF_NOTE_NV_TKINFO"
	.tkinfo
        /*0018*/ 	.word	0x00000002
        /*0030*/ 	.string	""
        /*0030*/ 	.string	"ptxas"
        /*0030*/ 	.string	"Cuda compilation tools, release 13.0, V13.0.88"
        /*0030*/ 	.string	"Build cuda_13.0.r13.0/compiler.36424714_0"
        /*0030*/ 	.string	"-arch sm_100 -m 64 "



//--------------------- .note.nv.cuinfo           --------------------------
	.section	.note.nv.cuinfo,"",@"SHT_NOTE"
	.sectionflags	@"SHF_NOTE_NV_CUINFO"
        /*0018*/ 	.short	0x0002
        /*001a*/ 	.short	0x0064
        /*001c*/ 	.short	0x0082
	.zero		2


//--------------------- .nv.info                  --------------------------
	.section	.nv.info,"",@"SHT_CUDA_INFO"
	.align	4


	//----- nvinfo : EIATTR_REGCOUNT
	.align		4
        /*0000*/ 	.byte	0x04, 0x2f
        /*0002*/ 	.short	(.L_1 - .L_0)
	.align		4
.L_0:
        /*0004*/ 	.word	index@(_Z18mat_vec_mul_kernelPiS_S_j)
        /*0008*/ 	.word	0x00000020


	//----- nvinfo : EIATTR_FRAME_SIZE
	.align		4
.L_1:
        /*000c*/ 	.byte	0x04, 0x11
        /*000e*/ 	.short	(.L_3 - .L_2)
	.align		4
.L_2:
        /*0010*/ 	.word	index@(_Z18mat_vec_mul_kernelPiS_S_j)
        /*0014*/ 	.word	0x00000000


	//----- nvinfo : EIATTR_MIN_STACK_SIZE
	.align		4
.L_3:
        /*0018*/ 	.byte	0x04, 0x12
        /*001a*/ 	.short	(.L_5 - .L_4)
	.align		4
.L_4:
        /*001c*/ 	.word	index@(_Z18mat_vec_mul_kernelPiS_S_j)
        /*0020*/ 	.word	0x00000000
.L_5:


//--------------------- .nv.compat                --------------------------
	.section	.nv.compat,"",@"SHT_CUDA_COMPAT_INFO"
	.align	4
        /*0000*/ 	.byte	0x02, 0x09, 0x00, 0x00, 0x02, 0x02, 0x01, 0x00, 0x02, 0x05, 0x05, 0x00, 0x03, 0x07, 0x01, 0x01
        /*0010*/ 	.byte	0x02, 0x03, 0x00, 0x00, 0x02, 0x06, 0x01, 0x00, 0x04, 0x0b, 0x08, 0x00, 0x09, 0x00, 0x00, 0x00
        /*0020*/ 	.byte	0x00, 0x00, 0x00, 0x00


//--------------------- .nv.info._Z18mat_vec_mul_kernelPiS_S_j --------------------------
	.section	.nv.info._Z18mat_vec_mul_kernelPiS_S_j,"",@"SHT_CUDA_INFO"
	.sectionflags	@""
	.align	4


	//----- nvinfo : EIATTR_CUDA_API_VERSION
	.align		4
        /*0000*/ 	.byte	0x04, 0x37
        /*0002*/ 	.short	(.L_7 - .L_6)
.L_6:
        /*0004*/ 	.word	0x00000082


	//----- nvinfo : EIATTR_KPARAM_INFO
	.align		4
.L_7:
        /*0008*/ 	.byte	0x04, 0x17
        /*000a*/ 	.short	(.L_9 - .L_8)
.L_8:
        /*000c*/ 	.word	0x00000000
        /*0010*/ 	.short	0x0003
        /*0012*/ 	.short	0x0018
        /*0014*/ 	.byte	0x00, 0xf0, 0x11, 0x00


	//----- nvinfo : EIATTR_KPARAM_INFO
	.align		4
.L_9:
        /*0018*/ 	.byte	0x04, 0x17
        /*001a*/ 	.short	(.L_11 - .L_10)
.L_10:
        /*001c*/ 	.word	0x00000000
        /*0020*/ 	.short	0x0002
        /*0022*/ 	.short	0x0010
        /*0024*/ 	.byte	0x00, 0xf5, 0x21, 0x00


	//----- nvinfo : EIATTR_KPARAM_INFO
	.align		4
.L_11:
        /*0028*/ 	.byte	0x04, 0x17
        /*002a*/ 	.short	(.L_13 - .L_12)
.L_12:
        /*002c*/ 	.word	0x00000000
        /*0030*/ 	.short	0x0001
        /*0032*/ 	.short	0x0008
        /*0034*/ 	.byte	0x00, 0xf5, 0x21, 0x00


	//----- nvinfo : EIATTR_KPARAM_INFO
	.align		4
.L_13:
        /*0038*/ 	.byte	0x04, 0x17
        /*003a*/ 	.short	(.L_15 - .L_14)
.L_14:
        /*003c*/ 	.word	0x00000000
        /*0040*/ 	.short	0x0000
        /*0042*/ 	.short	0x0000
        /*0044*/ 	.byte	0x00, 0xf5, 0x21, 0x00


	//----- nvinfo : EIATTR_SPARSE_MMA_MASK
	.align		4
.L_15:
        /*0048*/ 	.byte	0x03, 0x50
        /*004a*/ 	.short	0x0000


	//----- nvinfo : EIATTR_MAXREG_COUNT
	.align		4
        /*004c*/ 	.byte	0x03, 0x1b
        /*004e*/ 	.short	0x00ff


	//----- nvinfo : EIATTR_MERCURY_ISA_VERSION
	.align		4
        /*0050*/ 	.byte	0x03, 0x5f
        /*0052*/ 	.short	0x0101


	//----- nvinfo : EIATTR_VRC_CTA_INIT_COUNT
	.align		4
        /*0054*/ 	.byte	0x02, 0x4a
	.zero		1
	.zero		1


	//----- nvinfo : EIATTR_EXIT_INSTR_OFFSETS
	.align		4
        /*0058*/ 	.byte	0x04, 0x1c
        /*005a*/ 	.short	(.L_17 - .L_16)


	//   ....[0]....
.L_16:
        /*005c*/ 	.word	0x00000070


	//   ....[1]....
        /*0060*/ 	.word	0x00000ce0


	//----- nvinfo : EIATTR_CBANK_PARAM_SIZE
	.align		4
.L_17:
        /*0064*/ 	.byte	0x03, 0x19
        /*0066*/ 	.short	0x001c


	//----- nvinfo : EIATTR_PARAM_CBANK
	.align		4
        /*0068*/ 	.byte	0x04, 0x0a
        /*006a*/ 	.short	(.L_19 - .L_18)
	.align		4
.L_18:
        /*006c*/ 	.word	index@(.nv.constant0._Z18mat_vec_mul_kernelPiS_S_j)
        /*0070*/ 	.short	0x0380
        /*0072*/ 	.short	0x001c


	//----- nvinfo : EIATTR_SW_WAR
	.align		4
.L_19:
        /*0074*/ 	.byte	0x04, 0x36
        /*0076*/ 	.short	(.L_21 - .L_20)
.L_20:
        /*0078*/ 	.word	0x00000008
.L_21:


//--------------------- .nv.callgraph             --------------------------
	.section	.nv.callgraph,"",@"SHT_CUDA_CALLGRAPH"
	.align	4
	.sectionentsize	8
	.align		4
        /*0000*/ 	.word	0x00000000
	.align		4
        /*0004*/ 	.word	0xffffffff
	.align		4
        /*0008*/ 	.word	0x00000000
	.align		4
        /*000c*/ 	.word	0xfffffffe
	.align		4
        /*0010*/ 	.word	0x00000000
	.align		4
        /*0014*/ 	.word	0xfffffffd
	.align		4
        /*0018*/ 	.word	0x00000000
	.align		4
        /*001c*/ 	.word	0xfffffffc


//--------------------- .text._Z18mat_vec_mul_kernelPiS_S_j --------------------------
	.section	.text._Z18mat_vec_mul_kernelPiS_S_j,"ax",@progbits
	.align	128
        .global         _Z18mat_vec_mul_kernelPiS_S_j
        .type           _Z18mat_vec_mul_kernelPiS_S_j,@function
        .size           _Z18mat_vec_mul_kernelPiS_S_j,(.L_x_7 - _Z18mat_vec_mul_kernelPiS_S_j)
        .other          _Z18mat_vec_mul_kernelPiS_S_j,@"STO_CUDA_ENTRY STV_DEFAULT"
_Z18mat_vec_mul_kernelPiS_S_j:
.text._Z18mat_vec_mul_kernelPiS_S_j:
[----:B------:R-:W-:Y:S01]  /*0000*/  LDC R1, c[0x0][0x37c] ;  /* 0x0000df00ff017b82 */ /* 0x000fe20000000800 */
[----:B------:R-:W0:Y:S07]  /*0010*/  S2R R3, SR_TID.X ;  /* 0x0000000000037919 */ /* 0x000e2e0000002100 */
[----:B------:R-:W0:Y:S01]  /*0020*/  S2UR UR4, SR_CTAID.X ;  /* 0x00000000000479c3 */ /* 0x000e220000002500 */
[----:B------:R-:W1:Y:S07]  /*0030*/  LDCU UR8, c[0x0][0x398] ;  /* 0x00007300ff0877ac */ /* 0x000e6e0008000800 */
[----:B------:R-:W0:Y:S02]  /*0040*/  LDC R14, c[0x0][0x360] ;  /* 0x0000d800ff0e7b82 */ /* 0x000e240000000800 */
[----:B0-----:R-:W-:-:S05]  /*0050*/  IMAD R14, R14, UR4, R3 ;  /* 0x000000040e0e7c24 */ /* 0x001fca000f8e0203 */
[----:B-1----:R-:W-:-:S13]  /*0060*/  ISETP.GE.U32.AND P0, PT, R14, UR8, PT ;  /* 0x000000080e007c0c */ /* 0x002fda000bf06070 */
[----:B------:R-:W-:Y:S05]  /*0070*/  @P0 EXIT ;  /* 0x000000000000094d */ /* 0x000fea0003800000 */
[----:B------:R-:W-:Y:S01]  /*0080*/  UISETP.GE.U32.AND UP0, UPT, UR8, 0x10, UPT ;  /* 0x000000100800788c */ /* 0x000fe2000bf06070 */
[----:B------:R-:W-:Y:S01]  /*0090*/  HFMA2 R15, -RZ, RZ, 0, 0 ;  /* 0x00000000ff0f7431 */ /* 0x000fe200000001ff */
[----:B------:R-:W-:Y:S01]  /*00a0*/  MOV R0, RZ ;  /* 0x000000ff00007202 */ /* 0x000fe20000000f00 */
[----:B------:R-:W-:Y:S01]  /*00b0*/  ULOP3.LUT UR4, UR8, 0xf, URZ, 0xc0, !UPT ;  /* 0x0000000f08047892 */ /* 0x000fe2000f8ec0ff */
[----:B------:R-:W0:Y:S05]  /*00c0*/  LDCU.64 UR6, c[0x0][0x358] ;  /* 0x00006b00ff0677ac */ /* 0x000e2a0008000a00 */
[----:B------:R-:W-:Y:S06]  /*00d0*/  BRA.U !UP0, `(.L_x_0) ;  /* 0x0000000508687547 */ /* 0x000fec000b800000 */
[----:B------:R-:W-:Y:S01]  /*00e0*/  ULOP3.LUT UR5, UR8, 0xfffffff0, URZ, 0xc0, !UPT ;  /* 0xfffffff008057892 */ /* 0x000fe2000f8ec0ff */
[----:B------:R-:W-:Y:S02]  /*00f0*/  MOV R16, RZ ;  /* 0x000000ff00107202 */ /* 0x000fe40000000f00 */
[----:B------:R-:W-:-:S03]  /*0100*/  MOV R0, RZ ;  /* 0x000000ff00007202 */ /* 0x000fc60000000f00 */
[----:B------:R-:W-:-:S07]  /*0110*/  MOV R15, UR5 ;  /* 0x00000005000f7c02 */ /* 0x000fce0008000f00 */
.L_x_1:
[----:B------:R-:W1:Y:S01]  /*0120*/  LDC.64 R6, c[0x0][0x388] ;  /* 0x0000e200ff067b82 */ /* 0x000e620000000a00 */
[----:B------:R-:W-:-:S05]  /*0130*/  IMAD R19, R14, UR8, R16 ;  /* 0x000000080e137c24 */ /* 0x000fca000f8e0210 */
[C---:B------:R-:W-:Y:S02]  /*0140*/  IADD3 R13, PT, PT, R19.reuse, 0x1, RZ ;  /* 0x00000001130d7810 */ /* 0x040fe40007ffe0ff */
[----:B------:R-:W2:Y:S01]  /*0150*/  LDC.64 R4, c[0x0][0x390] ;  /* 0x0000e400ff047b82 */ /* 0x000ea20000000a00 */
[C---:B------:R-:W-:Y:S02]  /*0160*/  IADD3 R25, PT, PT, R19.reuse, 0x2, RZ ;  /* 0x0000000213197810 */ /* 0x040fe40007ffe0ff */
[C---:B------:R-:W-:Y:S01]  /*0170*/  IADD3 R9, PT, PT, R19.reuse, 0x3, RZ ;  /* 0x0000000313097810 */ /* 0x040fe20007ffe0ff */
[----:B-1----:R-:W-:-:S04]  /*0180*/  IMAD.WIDE.U32 R10, R19, 0x4, R6 ;  /* 0x00000004130a7825 */ /* 0x002fc800078e0006 */
[----:B------:R-:W-:Y:S01]  /*0190*/  IMAD.WIDE.U32 R12, R13, 0x4, R6 ;  /* 0x000000040d0c7825 */ /* 0x000fe200078e0006 */
[----:B0-----:R0:W3:Y:S03]  /*01a0*/  LDG.E R28, desc[UR6][R10.64] ;  /* 0x000000060a1c7981 */ /* 0x0010e6000c1e1900 */
[----:B--2---:R-:W-:Y:S01]  /*01b0*/  IMAD.WIDE.U32 R4, R16, 0x4, R4 ;  /* 0x0000000410047825 */ /* 0x004fe200078e0004 */
[----:B------:R1:W2:Y:S04]  /*01c0*/  LDG.E R2, desc[UR6][R12.64] ;  /* 0x000000060c027981 */ /* 0x0002a8000c1e1900 */
[----:B------:R-:W3:Y:S01]  /*01d0*/  LDG.E R3, desc[UR6][R4.64] ;  /* 0x0000000604037981 */ /* 0x000ee2000c1e1900 */
[----:B------:R-:W-:Y:S01]  /*01e0*/  IMAD.WIDE.U32 R24, R25, 0x4, R6 ;  /* 0x0000000419187825 */ /* 0x000fe200078e0006 */
[----:B------:R-:W-:-:S02]  /*01f0*/  IADD3 R21, PT, PT, R19, 0x4, RZ ;  /* 0x0000000413157810 */ /* 0x000fc40007ffe0ff */
[----:B------:R-:W2:Y:S01]  /*0200*/  LDG.E R29, desc[UR6][R4.64+0x4] ;  /* 0x00000406041d7981 */ /* 0x000ea2000c1e1900 */
[--C-:B------:R-:W-:Y:S01]  /*0210*/  IMAD.WIDE.U32 R8, R9, 0x4, R6.reuse ;  /* 0x0000000409087825 */ /* 0x100fe200078e0006 */
[----:B------:R-:W-:Y:S02]  /*0220*/  IADD3 R23, PT, PT, R19, 0x5, RZ ;  /* 0x0000000513177810 */ /* 0x000fe40007ffe0ff */
[----:B------:R-:W4:Y:S01]  /*0230*/  LDG.E R18, desc[UR6][R24.64] ;  /* 0x0000000618127981 */ /* 0x000f22000c1e1900 */
[----:B0-----:R-:W-:-:S03]  /*0240*/  IMAD.WIDE.U32 R10, R21, 0x4, R6 ;  /* 0x00000004150a7825 */ /* 0x001fc600078e0006 */
[----:B------:R-:W4:Y:S04]  /*0250*/  LDG.E R17, desc[UR6][R4.64+0x8] ;  /* 0x0000080604117981 */ /* 0x000f28000c1e1900 */
[----:B------:R0:W5:Y:S04]  /*0260*/  LDG.E R21, desc[UR6][R8.64] ;  /* 0x0000000608157981 */ /* 0x000168000c1e1900 */
[----:B------:R-:W5:Y:S01]  /*0270*/  LDG.E R20, desc[UR6][R4.64+0xc] ;  /* 0x00000c0604147981 */ /* 0x000f62000c1e1900 */
[----:B-1----:R-:W-:-:S03]  /*0280*/  IADD3 R13, PT, PT, R19, 0x6, RZ ;  /* 0x00000006130d7810 */ /* 0x002fc60007ffe0ff */
[----:B------:R-:W5:Y:S01]  /*0290*/  LDG.E R22, desc[UR6][R4.64+0x10] ;  /* 0x0000100604167981 */ /* 0x000f62000c1e1900 */
[----:B0-----:R-:W-:-:S03]  /*02a0*/  IMAD.WIDE.U32 R8, R23, 0x4, R6 ;  /* 0x0000000417087825 */ /* 0x001fc600078e0006 */
[----:B------:R-:W5:Y:S04]  /*02b0*/  LDG.E R23, desc[UR6][R10.64] ;  /* 0x000000060a177981 */ /* 0x000f68000c1e1900 */
[----:B------:R-:W5:Y:S01]  /*02c0*/  LDG.E R24, desc[UR6][R8.64] ;  /* 0x0000000608187981 */ /* 0x000f62000c1e1900 */
[----:B------:R-:W-:-:S03]  /*02d0*/  IMAD.WIDE.U32 R12, R13, 0x4, R6 ;  /* 0x000000040d0c7825 */ /* 0x000fc600078e0006 */
[----:B------:R-:W5:Y:S04]  /*02e0*/  LDG.E R25, desc[UR6][R4.64+0x14] ;  /* 0x0000140604197981 */ /* 0x000f68000c1e1900 */
[----:B------:R0:W5:Y:S04]  /*02f0*/  LDG.E R26, desc[UR6][R12.64] ;  /* 0x000000060c1a7981 */ /* 0x000168000c1e1900 */
[----:B------:R-:W5:Y:S01]  /*0300*/  LDG.E R27, desc[UR6][R4.64+0x18] ;  /* 0x00001806041b7981 */ /* 0x000f62000c1e1900 */
[----:B0-----:R-:W-:-:S05]  /*0310*/  IADD3 R13, PT, PT, R19, 0xa, RZ ;  /* 0x0000000a130d7810 */ /* 0x001fca0007ffe0ff */
[----:B------:R-:W-:-:S04]  /*0320*/  IMAD.WIDE.U32 R12, R13, 0x4, R6 ;  /* 0x000000040d0c7825 */ /* 0x000fc800078e0006 */
[----:B---3--:R-:W-:Y:S01]  /*0330*/  IMAD R3, R28, R3, R0 ;  /* 0x000000031c037224 */ /* 0x008fe200078e0200 */
[C---:B------:R-:W-:Y:S02]  /*0340*/  IADD3 R0, PT, PT, R19.reuse, 0x7, RZ ;  /* 0x0000000713007810 */ /* 0x040fe40007ffe0ff */
[----:B------:R-:W-:Y:S01]  /*0350*/  IADD3 R28, PT, PT, R19, 0x8, RZ ;  /* 0x00000008131c7810 */ /* 0x000fe20007ffe0ff */
[----:B--2---:R-:W-:Y:S02]  /*0360*/  IMAD R29, R2, R29, R3 ;  /* 0x0000001d021d7224 */ /* 0x004fe400078e0203 */
[----:B------:R-:W-:-:S04]  /*0370*/  IMAD.WIDE.U32 R2, R0, 0x4, R6 ;  /* 0x0000000400027825 */ /* 0x000fc800078e0006 */
[----:B------:R-:W-:Y:S01]  /*0380*/  IMAD.WIDE.U32 R10, R28, 0x4, R6 ;  /* 0x000000041c0a7825 */ /* 0x000fe200078e0006 */
[----:B------:R-:W-:Y:S01]  /*0390*/  IADD3 R28, PT, PT, R19, 0x9, RZ ;  /* 0x00000009131c7810 */ /* 0x000fe20007ffe0ff */
[----:B------:R0:W2:Y:S02]  /*03a0*/  LDG.E R0, desc[UR6][R2.64] ;  /* 0x0000000602007981 */ /* 0x0000a4000c1e1900 */
[----:B----4-:R-:W-:Y:S02]  /*03b0*/  IMAD R29, R18, R17, R29 ;  /* 0x00000011121d7224 */ /* 0x010fe400078e021d */
[----:B------:R-:W2:Y:S01]  /*03c0*/  LDG.E R17, desc[UR6][R4.64+0x1c] ;  /* 0x00001c0604117981 */ /* 0x000ea2000c1e1900 */
[----:B------:R-:W-:-:S03]  /*03d0*/  IMAD.WIDE.U32 R8, R28, 0x4, R6 ;  /* 0x000000041c087825 */ /* 0x000fc600078e0006 */
[----:B------:R-:W3:Y:S01]  /*03e0*/  LDG.E R10, desc[UR6][R10.64] ;  /* 0x000000060a0a7981 */ /* 0x000ee2000c1e1900 */
[----:B-----5:R-:W-:Y:S01]  /*03f0*/  IMAD R20, R21, R20, R29 ;  /* 0x0000001415147224 */ /* 0x020fe200078e021d */
[C---:B------:R-:W-:Y:S02]  /*0400*/  IADD3 R28, PT, PT, R19.reuse, 0xb, RZ ;  /* 0x0000000b131c7810 */ /* 0x040fe40007ffe0ff */
[----:B------:R-:W3:Y:S01]  /*0410*/  LDG.E R21, desc[UR6][R4.64+0x20] ;  /* 0x0000200604157981 */ /* 0x000ee2000c1e1900 */
[----:B------:R-:W-:Y:S01]  /*0420*/  IADD3 R29, PT, PT, R19, 0xc, RZ ;  /* 0x0000000c131d7810 */ /* 0x000fe20007ffe0ff */
[----:B------:R-:W-:Y:S02]  /*0430*/  IMAD R22, R23, R22, R20 ;  /* 0x0000001617167224 */ /* 0x000fe400078e0214 */
[----:B------:R1:W4:Y:S01]  /*0440*/  LDG.E R18, desc[UR6][R8.64] ;  /* 0x0000000608127981 */ /* 0x000322000c1e1900 */
[----:B0-----:R-:W-:-:S03]  /*0450*/  IMAD.WIDE.U32 R2, R28, 0x4, R6 ;  /* 0x000000041c027825 */ /* 0x001fc600078e0006 */
[----:B------:R-:W4:Y:S01]  /*0460*/  LDG.E R23, desc[UR6][R4.64+0x24] ;  /* 0x0000240604177981 */ /* 0x000f22000c1e1900 */
[----:B------:R-:W-:Y:S01]  /*0470*/  IADD3 R28, PT, PT, R19, 0xd, RZ ;  /* 0x0000000d131c7810 */ /* 0x000fe20007ffe0ff */
[----:B------:R-:W-:Y:S02]  /*0480*/  IMAD R24, R24, R25, R22 ;  /* 0x0000001918187224 */ /* 0x000fe400078e0216 */
[----:B------:R0:W5:Y:S01]  /*0490*/  LDG.E R11, desc[UR6][R12.64] ;  /* 0x000000060c0b7981 */ /* 0x000162000c1e1900 */
[----:B-1----:R-:W-:-:S03]  /*04a0*/  IMAD.WIDE.U32 R8, R29, 0x4, R6 ;  /* 0x000000041d087825 */ /* 0x002fc600078e0006 */
[----:B------:R-:W5:Y:S01]  /*04b0*/  LDG.E R22, desc[UR6][R4.64+0x28] ;  /* 0x0000280604167981 */ /* 0x000f62000c1e1900 */
[----:B------:R-:W-:-:S03]  /*04c0*/  IADD3 R29, PT, PT, R19, 0xe, RZ ;  /* 0x0000000e131d7810 */ /* 0x000fc60007ffe0ff */
[----:B------:R1:W5:Y:S01]  /*04d0*/  LDG.E R20, desc[UR6][R2.64] ;  /* 0x0000000602147981 */ /* 0x000362000c1e1900 */
[----:B------:R-:W-:-:S03]  /*04e0*/  IMAD R26, R26, R27, R24 ;  /* 0x0000001b1a1a7224 */ /* 0x000fc600078e0218 */
[----:B------:R-:W5:Y:S01]  /*04f0*/  LDG.E R25, desc[UR6][R4.64+0x2c] ;  /* 0x00002c0604197981 */ /* 0x000f62000c1e1900 */
[--C-:B0-----:R-:W-:Y:S01]  /*0500*/  IMAD.WIDE.U32 R12, R28, 0x4, R6.reuse ;  /* 0x000000041c0c7825 */ /* 0x101fe200078e0006 */
[----:B------:R-:W-:Y:S02]  /*0510*/  IADD3 R24, PT, PT, R19, 0xf, RZ ;  /* 0x0000000f13187810 */ /* 0x000fe40007ffe0ff */
[----:B------:R-:W5:Y:S01]  /*0520*/  LDG.E R8, desc[UR6][R8.64] ;  /* 0x0000000608087981 */ /* 0x000f62000c1e1900 */
[----:B-1----:R-:W-:-:S03]  /*0530*/  IMAD.WIDE.U32 R2, R29, 0x4, R6 ;  /* 0x000000041d027825 */ /* 0x002fc600078e0006 */
[----:B------:R-:W5:Y:S01]  /*0540*/  LDG.E R27, desc[UR6][R4.64+0x30] ;  /* 0x00003006041b7981 */ /* 0x000f62000c1e1900 */
[----:B------:R-:W-:-:S03]  /*0550*/  IMAD.WIDE.U32 R6, R24, 0x4, R6 ;  /* 0x0000000418067825 */ /* 0x000fc600078e0006 */
[----:B------:R-:W5:Y:S04]  /*0560*/  LDG.E R12, desc[UR6][R12.64] ;  /* 0x000000060c0c7981 */ /* 0x000f68000c1e1900 */
[----:B------:R-:W5:Y:S04]  /*0570*/  LDG.E R19, desc[UR6][R4.64+0x34] ;  /* 0x0000340604137981 */ /* 0x000f68000c1e1900 */
[----:B------:R-:W5:Y:S04]  /*0580*/  LDG.E R2, desc[UR6][R2.64] ;  /* 0x0000000602027981 */ /* 0x000f68000c1e1900 */
[----:B------:R-:W5:Y:S04]  /*0590*/  LDG.E R29, desc[UR6][R4.64+0x38] ;  /* 0x00003806041d7981 */ /* 0x000f68000c1e1900 */
[----:B------:R-:W5:Y:S04]  /*05a0*/  LDG.E R6, desc[UR6][R6.64] ;  /* 0x0000000606067981 */ /* 0x000f68000c1e1900 */
[----:B------:R-:W5:Y:S01]  /*05b0*/  LDG.E R24, desc[UR6][R4.64+0x3c] ;  /* 0x00003c0604187981 */ /* 0x000f62000c1e1900 */
[----:B------:R-:W-:-:S04]  /*05c0*/  IADD3 R16, PT, PT, R16, 0x10, RZ ;  /* 0x0000001010107810 */ /* 0x000fc80007ffe0ff */
[----:B------:R-:W-:Y:S01]  /*05d0*/  ISETP.NE.AND P0, PT, R16, R15, PT ;  /* 0x0000000f1000720c */ /* 0x000fe20003f05270 */
[----:B--2---:R-:W-:-:S04]  /*05e0*/  IMAD R0, R0, R17, R26 ;  /* 0x0000001100007224 */ /* 0x004fc800078e021a */
[----:B---3--:R-:W-:-:S04]  /*05f0*/  IMAD R0, R10, R21, R0 ;  /* 0x000000150a007224 */ /* 0x008fc800078e0200 */
[----:B----4-:R-:W-:-:S04]  /*0600*/  IMAD R0, R18, R23, R0 ;  /* 0x0000001712007224 */ /* 0x010fc800078e0200 */
[----:B-----5:R-:W-:-:S04]  /*0610*/  IMAD R0, R11, R22, R0 ;  /* 0x000000160b007224 */ /* 0x020fc800078e0200 */
[----:B------:R-:W-:-:S04]  /*0620*/  IMAD R0, R20, R25, R0 ;  /* 0x0000001914007224 */ /* 0x000fc800078e0200 */
[----:B------:R-:W-:-:S04]  /*0630*/  IMAD R0, R8, R27, R0 ;  /* 0x0000001b08007224 */ /* 0x000fc800078e0200 */
[----:B------:R-:W-:-:S04]  /*0640*/  IMAD R0, R12, R19, R0 ;  /* 0x000000130c007224 */ /* 0x000fc800078e0200 */
[----:B------:R-:W-:-:S04]  /*0650*/  IMAD R29, R2, R29, R0 ;  /* 0x0000001d021d7224 */ /* 0x000fc800078e0200 */
[----:B------:R-:W-:Y:S01]  /*0660*/  IMAD R0, R6, R24, R29 ;  /* 0x0000001806007224 */ /* 0x000fe200078e021d */
[----:B------:R-:W-:Y:S06]  /*0670*/  @P0 BRA `(.L_x_1) ;  /* 0xfffffff800a80947 */ /* 0x000fec000383ffff */
.L_x_0:
[----:B------:R-:W-:-:S09]  /*0680*/  UISETP.NE.AND UP0, UPT, UR4, URZ, UPT ;  /* 0x000000ff0400728c */ /* 0x000fd2000bf05270 */
[----:B------:R-:W-:Y:S05]  /*0690*/  BRA.U !UP0, `(.L_x_2) ;  /* 0x0000000508847547 */ /* 0x000fea000b800000 */
[----:B------:R-:W-:Y:S02]  /*06a0*/  UISETP.GE.U32.AND UP0, UPT, UR4, 0x8, UPT ;  /* 0x000000080400788c */ /* 0x000fe4000bf06070 */
[----:B------:R-:W-:-:S04]  /*06b0*/  ULOP3.LUT UR5, UR8, 0x7, URZ, 0xc0, !UPT ;  /* 0x0000000708057892 */ /* 0x000fc8000f8ec0ff */
[----:B------:R-:W-:-:S03]  /*06c0*/  UISETP.NE.AND UP1, UPT, UR5, URZ, UPT ;  /* 0x000000ff0500728c */ /* 0x000fc6000bf25270 */
[----:B------:R-:W-:Y:S08]  /*06d0*/  BRA.U !UP0, `(.L_x_3) ;  /* 0x0000000108b07547 */ /* 0x000ff0000b800000 */
[----:B------:R-:W1:Y:S01]  /*06e0*/  LDC.64 R4, c[0x0][0x388] ;  /* 0x0000e200ff047b82 */ /* 0x000e620000000a00 */
[----:B------:R-:W-:-:S05]  /*06f0*/  IMAD R11, R14, UR8, R15 ;  /* 0x000000080e0b7c24 */ /* 0x000fca000f8e020f */
[C---:B------:R-:W-:Y:S02]  /*0700*/  IADD3 R9, PT, PT, R11.reuse, 0x1, RZ ;  /* 0x000000010b097810 */ /* 0x040fe40007ffe0ff */
[----:B------:R-:W2:Y:S01]  /*0710*/  LDC.64 R2, c[0x0][0x390] ;  /* 0x0000e400ff027b82 */ /* 0x000ea20000000a00 */
[C---:B------:R-:W-:Y:S02]  /*0720*/  IADD3 R27, PT, PT, R11.reuse, 0x2, RZ ;  /* 0x000000020b1b7810 */ /* 0x040fe40007ffe0ff */
        /* <DEDUP_REMOVED lines=8> */
[----:B------:R-:W-:-:S03]  /*07b0*/  IMAD.WIDE.U32 R26, R27, 0x4, R4 ;  /* 0x000000041b1a7825 */ /* 0x000fc600078e0004 */
[----:B------:R-:W2:Y:S01]  /*07c0*/  LDG.E R17, desc[UR6][R2.64+0x4] ;  /* 0x0000040602117981 */ /* 0x000ea2000c1e1900 */
[--C-:B------:R-:W-:Y:S01]  /*07d0*/  IMAD.WIDE.U32 R18, R19, 0x4, R4.reuse ;  /* 0x0000000413127825 */ /* 0x100fe200078e0004 */
[----:B------:R-:W-:Y:S02]  /*07e0*/  IADD3 R25, PT, PT, R11, 0x5, RZ ;  /* 0x000000050b197810 */ /* 0x000fe40007ffe0ff */
[----:B------:R-:W4:Y:S01]  /*07f0*/  LDG.E R20, desc[UR6][R26.64] ;  /* 0x000000061a147981 */ /* 0x000f22000c1e1900 */
[----:B0-----:R-:W-:-:S03]  /*0800*/  IMAD.WIDE.U32 R6, R23, 0x4, R4 ;  /* 0x0000000417067825 */ /* 0x001fc600078e0004 */
[----:B------:R-:W4:Y:S01]  /*0810*/  LDG.E R21, desc[UR6][R2.64+0x8] ;  /* 0x0000080602157981 */ /* 0x000f22000c1e1900 */
[----:B------:R-:W-:Y:S01]  /*0820*/  IADD3 R29, PT, PT, R11, 0x6, RZ ;  /* 0x000000060b1d7810 */ /* 0x000fe20007ffe0ff */
[--C-:B-1----:R-:W-:Y:S02]  /*0830*/  IMAD.WIDE.U32 R8, R25, 0x4, R4.reuse ;  /* 0x0000000419087825 */ /* 0x102fe400078e0004 */
[----:B------:R-:W5:Y:S04]  /*0840*/  LDG.E R18, desc[UR6][R18.64] ;  /* 0x0000000612127981 */ /* 0x000f68000c1e1900 */
[----:B------:R-:W5:Y:S01]  /*0850*/  LDG.E R23, desc[UR6][R2.64+0xc] ;  /* 0x00000c0602177981 */ /* 0x000f62000c1e1900 */
[----:B------:R-:W-:Y:S01]  /*0860*/  IADD3 R22, PT, PT, R11, 0x7, RZ ;  /* 0x000000070b167810 */ /* 0x000fe20007ffe0ff */
[----:B------:R-:W-:-:S02]  /*0870*/  IMAD.WIDE.U32 R10, R29, 0x4, R4 ;  /* 0x000000041d0a7825 */ /* 0x000fc400078e0004 */
[----:B------:R-:W5:Y:S04]  /*0880*/  LDG.E R6, desc[UR6][R6.64] ;  /* 0x0000000606067981 */ /* 0x000f68000c1e1900 */
        /* <DEDUP_REMOVED lines=8> */
[----:B------:R-:W-:Y:S01]  /*0910*/  IADD3 R15, PT, PT, R15, 0x8, RZ ;  /* 0x000000080f0f7810 */ /* 0x000fe20007ffe0ff */
[----:B---3--:R-:W-:-:S04]  /*0920*/  IMAD R12, R12, R13, R0 ;  /* 0x0000000d0c0c7224 */ /* 0x008fc800078e0200 */
[----:B--2---:R-:W-:-:S04]  /*0930*/  IMAD R12, R16, R17, R12 ;  /* 0x00000011100c7224 */ /* 0x004fc800078e020c */
[----:B----4-:R-:W-:-:S04]  /*0940*/  IMAD R12, R20, R21, R12 ;  /* 0x00000015140c7224 */ /* 0x010fc800078e020c */
[----:B-----5:R-:W-:-:S04]  /*0950*/  IMAD R12, R18, R23, R12 ;  /* 0x00000017120c7224 */ /* 0x020fc800078e020c */
[----:B------:R-:W-:-:S04]  /*0960*/  IMAD R6, R6, R25, R12 ;  /* 0x0000001906067224 */ /* 0x000fc800078e020c */
[----:B------:R-:W-:-:S04]  /*0970*/  IMAD R6, R8, R27, R6 ;  /* 0x0000001b08067224 */ /* 0x000fc800078e0206 */
[----:B------:R-:W-:-:S04]  /*0980*/  IMAD R6, R11, R19, R6 ;  /* 0x000000130b067224 */ /* 0x000fc800078e0206 */
[----:B------:R-:W-:-:S07]  /*0990*/  IMAD R0, R5, R22, R6 ;  /* 0x0000001605007224 */ /* 0x000fce00078e0206 */
.L_x_3:
        /* <DEDUP_REMOVED lines=10> */
[C---:B------:R-:W-:Y:S01]  /*0a40*/  IADD3 R17, PT, PT, R11.reuse, 0x3, RZ ;  /* 0x000000030b117810 */ /* 0x040fe20007ffe0ff */
[----:B-1----:R-:W-:-:S04]  /*0a50*/  IMAD.WIDE.U32 R6, R11, 0x4, R4 ;  /* 0x000000040b067825 */ /* 0x002fc800078e0004 */
[----:B------:R-:W-:Y:S02]  /*0a60*/  IMAD.WIDE.U32 R8, R9, 0x4, R4 ;  /* 0x0000000409087825 */ /* 0x000fe400078e0004 */
[----:B0-----:R-:W3:Y:S02]  /*0a70*/  LDG.E R7, desc[UR6][R6.64] ;  /* 0x0000000606077981 */ /* 0x001ee4000c1e1900 */
[----:B--2---:R-:W-:Y:S02]  /*0a80*/  IMAD.WIDE.U32 R2, R15, 0x4, R2 ;  /* 0x000000040f027825 */ /* 0x004fe400078e0002 */
[----:B------:R-:W2:Y:S02]  /*0a90*/  LDG.E R8, desc[UR6][R8.64] ;  /* 0x0000000608087981 */ /* 0x000ea4000c1e1900 */
[--C-:B------:R-:W-:Y:S02]  /*0aa0*/  IMAD.WIDE.U32 R10, R13, 0x4, R4.reuse ;  /* 0x000000040d0a7825 */ /* 0x100fe400078e0004 */
[----:B------:R-:W3:Y:S02]  /*0ab0*/  LDG.E R12, desc[UR6][R2.64] ;  /* 0x00000006020c7981 */ /* 0x000ee4000c1e1900 */
[----:B------:R-:W-:-:S02]  /*0ac0*/  IMAD.WIDE.U32 R4, R17, 0x4, R4 ;  /* 0x0000000411047825 */ /* 0x000fc400078e0004 */
[----:B------:R-:W2:Y:S04]  /*0ad0*/  LDG.E R13, desc[UR6][R2.64+0x4] ;  /* 0x00000406020d7981 */ /* 0x000ea8000c1e1900 */
[----:B------:R-:W4:Y:S04]  /*0ae0*/  LDG.E R10, desc[UR6][R10.64] ;  /* 0x000000060a0a7981 */ /* 0x000f28000c1e1900 */
[----:B------:R-:W4:Y:S04]  /*0af0*/  LDG.E R16, desc[UR6][R2.64+0x8] ;  /* 0x0000080602107981 */ /* 0x000f28000c1e1900 */
[----:B------:R-:W5:Y:S04]  /*0b00*/  LDG.E R4, desc[UR6][R4.64] ;  /* 0x0000000604047981 */ /* 0x000f68000c1e1900 */
[----:B------:R-:W5:Y:S01]  /*0b10*/  LDG.E R17, desc[UR6][R2.64+0xc] ;  /* 0x00000c0602117981 */ /* 0x000f62000c1e1900 */
[----:B------:R-:W-:Y:S01]  /*0b20*/  IADD3 R15, PT, PT, R15, 0x4, RZ ;  /* 0x000000040f0f7810 */ /* 0x000fe20007ffe0ff */
[----:B---3--:R-:W-:-:S04]  /*0b30*/  IMAD R7, R7, R12, R0 ;  /* 0x0000000c07077224 */ /* 0x008fc800078e0200 */
[----:B--2---:R-:W-:-:S04]  /*0b40*/  IMAD R7, R8, R13, R7 ;  /* 0x0000000d08077224 */ /* 0x004fc800078e0207 */
[----:B----4-:R-:W-:-:S04]  /*0b50*/  IMAD R7, R10, R16, R7 ;  /* 0x000000100a077224 */ /* 0x010fc800078e0207 */
[----:B-----5:R-:W-:-:S07]  /*0b60*/  IMAD R0, R4, R17, R7 ;  /* 0x0000001104007224 */ /* 0x020fce00078e0207 */
.L_x_4:
[----:B------:R-:W-:Y:S05]  /*0b70*/  BRA.U !UP1, `(.L_x_2) ;  /* 0x00000001094c7547 */ /* 0x000fea000b800000 */
[----:B------:R-:W1:Y:S01]  /*0b80*/  LDC.64 R2, c[0x0][0x390] ;  /* 0x0000e400ff027b82 */ /* 0x000e620000000a00 */
[----:B------:R-:W-:-:S07]  /*0b90*/  UIADD3 UR4, UPT, UPT, -UR4, URZ, URZ ;  /* 0x000000ff04047290 */ /* 0x000fce000fffe1ff */
[----:B------:R-:W2:Y:S01]  /*0ba0*/  LDC.64 R6, c[0x0][0x388] ;  /* 0x0000e200ff067b82 */ /* 0x000ea20000000a00 */
[----:B-1----:R-:W-:-:S04]  /*0bb0*/  IMAD.WIDE.U32 R2, R15, 0x4, R2 ;  /* 0x000000040f027825 */ /* 0x002fc800078e0002 */
[----:B------:R-:W-:Y:S01]  /*0bc0*/  IMAD R15, R14, UR8, R15 ;  /* 0x000000080e0f7c24 */ /* 0x000fe2000f8e020f */
[----:B------:R-:W-:Y:S02]  /*0bd0*/  MOV R8, R2 ;  /* 0x0000000200087202 */ /* 0x000fe40000000f00 */
[----:B------:R-:W-:-:S07]  /*0be0*/  MOV R9, R3 ;  /* 0x0000000300097202 */ /* 0x000fce0000000f00 */
.L_x_5:
[----:B--2---:R-:W-:Y:S01]  /*0bf0*/  IMAD.WIDE.U32 R2, R15, 0x4, R6 ;  /* 0x000000040f027825 */ /* 0x004fe200078e0006 */
[----:B------:R-:W-:Y:S02]  /*0c00*/  MOV R4, R8 ;  /* 0x0000000800047202 */ /* 0x000fe40000000f00 */
[----:B------:R-:W-:-:S03]  /*0c10*/  MOV R5, R9 ;  /* 0x0000000900057202 */ /* 0x000fc60000000f00 */
[----:B0-----:R-:W2:Y:S04]  /*0c20*/  LDG.E R3, desc[UR6][R2.64] ;  /* 0x0000000602037981 */ /* 0x001ea8000c1e1900 */
[----:B------:R-:W2:Y:S01]  /*0c30*/  LDG.E R4, desc[UR6][R4.64] ;  /* 0x0000000604047981 */ /* 0x000ea2000c1e1900 */
[----:B------:R-:W-:Y:S01]  /*0c40*/  UIADD3 UR4, UPT, UPT, UR4, 0x1, URZ ;  /* 0x0000000104047890 */ /* 0x000fe2000fffe0ff */
[----:B------:R-:W-:Y:S02]  /*0c50*/  IADD3 R8, P0, PT, R8, 0x4, RZ ;  /* 0x0000000408087810 */ /* 0x000fe40007f1e0ff */
[----:B------:R-:W-:Y:S01]  /*0c60*/  IADD3 R15, PT, PT, R15, 0x1, RZ ;  /* 0x000000010f0f7810 */ /* 0x000fe20007ffe0ff */
[----:B------:R-:W-:Y:S01]  /*0c70*/  UISETP.NE.AND UP0, UPT, UR4, URZ, UPT ;  /* 0x000000ff0400728c */ /* 0x000fe2000bf05270 */
[----:B------:R-:W-:Y:S01]  /*0c80*/  IADD3.X R9, PT, PT, RZ, R9, RZ, P0, !PT ;  /* 0x00000009ff097210 */ /* 0x000fe200007fe4ff */
[----:B--2---:R-:W-:-:S07]  /*0c90*/  IMAD R0, R3, R4, R0 ;  /* 0x0000000403007224 */ /* 0x004fce00078e0200 */
[----:B------:R-:W-:Y:S05]  /*0ca0*/  BRA.U UP0, `(.L_x_5) ;  /* 0xfffffffd00d07547 */ /* 0x000fea000b83ffff */
.L_x_2:
[----:B------:R-:W1:Y:S02]  /*0cb0*/  LDC.64 R2, c[0x0][0x380] ;  /* 0x0000e000ff027b82 */ /* 0x000e640000000a00 */
[----:B-1----:R-:W-:-:S05]  /*0cc0*/  IMAD.WIDE R14, R14, 0x4, R2 ;  /* 0x000000040e0e7825 */ /* 0x002fca00078e0202 */
[----:B0-----:R-:W-:Y:S01]  /*0cd0*/  STG.E desc[UR6][R14.64], R0 ;  /* 0x000000000e007986 */ /* 0x001fe2000c101906 */
[----:B------:R-:W-:Y:S05]  /*0ce0*/  EXIT ;  /* 0x000000000000794d */ /* 0x000fea0003800000 */
.L_x_6:
[----:B------:R-:W-:-:S00]  /*0cf0*/  BRA `(.L_x_6) ;  /* 0xfffffffc00fc7947 */ /* 0x000fc0000383ffff */
[----:B------:R-:W-:-:S00]  /*0d00*/  NOP ;  /* 0x0000000000007918 */ /* 0x000fc00000000000 */
[----:B------:R-:W-:-:S00]  /*0d10*/  NOP ;  /* 0x0000000000007918 */ /* 0x000fc00000000000 */
[----:B------:R-:W-:-:S00]  /*0d20*/  NOP ;  /* 0x0000000000007918 */ /* 0x000fc00000000000 */
[----:B------:R-:W-:-:S00]  /*0d30*/  NOP ;  /* 0x0000000000007918 */ /* 0x000fc00000000000 */
[----:B------:R-:W-:-:S00]  /*0d40*/  NOP ;  /* 0x0000000000007918 */ /* 0x000fc00000000000 */
[----:B------:R-:W-:-:S00]  /*0d50*/  NOP ;  /* 0x0000000000007918 */ /* 0x000fc00000000000 */
[----:B------:R-:W-:-:S00]  /*0d60*/  NOP ;  /* 0x0000000000007918 */ /* 0x000fc00000000000 */
[----:B------:R-:W-:-:S00]  /*0d70*/  NOP ;  /* 0x0000000000007918 */ /* 0x000fc00000000000 */
.L_x_7:


//--------------------- .nv.shared.reserved.0     --------------------------
	.section	.nv.shared.reserved.0,"aw",@nobits
	.weak		__nv_reservedSMEM_offset_0_alias
	.size		__nv_reservedSMEM_offset_0_alias, 0, 64
	.other		__nv_reservedSMEM_offset_0_alias,@"STO_CUDA_RESERVED_SHARED STV_DEFAULT"
__nv_reservedSMEM_offset_0_alias:
	.zero		0
	.zero		64


//--------------------- .nv.constant0._Z18mat_vec_mul_kernelPiS_S_j --------------------------
	.section	.nv.constant0._Z18mat_vec_mul_kernelPiS_S_j,"a",@progbits
	.sectionflags	@""
	.align	4
.nv.constant0._Z18mat_vec_mul_kernelPiS_S_j:
	.zero		924


//--------------------- SYMBOLS --------------------------

	.type		.nv.reservedSmem.offset0,@object
	.size		.nv.reservedSmem.offset0,0x4
